	.headerflags	@"EF_CUDA_TEXMODE_UNIFIED EF_CUDA_64BIT_ADDRESS EF_CUDA_ACCELERATORS EF_CUDA_SM90 EF_CUDA_VIRTUAL_SM(EF_CUDA_SM90)"
	.elftype	@"ET_EXEC"


//--------------------- .nv.info                  --------------------------
	.section	.nv.info,"",@"SHT_CUDA_INFO"
	.align	4


	//----- nvinfo : EIATTR_REGCOUNT
	.align		4
        /*0000*/ 	.byte	0x04, 0x2f
        /*0002*/ 	.short	(.L_3 - .L_2)
	.align		4
.L_2:
        /*0004*/ 	.word	index@(triton_poi_fused__native_batch_norm_legit_no_training_cat_relu_5)
        /*0008*/ 	.word	0x00000017


	//----- nvinfo : EIATTR_MIN_STACK_SIZE
	.align		4
.L_3:
        /*000c*/ 	.byte	0x04, 0x12
        /*000e*/ 	.short	(.L_5 - .L_4)
	.align		4
.L_4:
        /*0010*/ 	.word	index@(triton_poi_fused__native_batch_norm_legit_no_training_cat_relu_5)
        /*0014*/ 	.word	0x00000000


	//----- nvinfo : EIATTR_FRAME_SIZE
	.align		4
.L_5:
        /*0018*/ 	.byte	0x04, 0x11
        /*001a*/ 	.short	(.L_7 - .L_6)
	.align		4
.L_6:
        /*001c*/ 	.word	index@(triton_poi_fused__native_batch_norm_legit_no_training_cat_relu_5)
        /*0020*/ 	.word	0x00000000


	//----- nvinfo : EIATTR_MIN_STACK_SIZE
	.align		4
.L_7:
        /*0024*/ 	.byte	0x04, 0x12
        /*0026*/ 	.short	(.L_9 - .L_8)
	.align		4
.L_8:
        /*0028*/ 	.word	index@(triton_poi_fused__native_batch_norm_legit_no_training_cat_relu_5)
        /*002c*/ 	.word	0x00000000
.L_9:


//--------------------- .nv.info.triton_poi_fused__native_batch_norm_legit_no_training_cat_relu_5 --------------------------
	.section	.nv.info.triton_poi_fused__native_batch_norm_legit_no_training_cat_relu_5,"",@"SHT_CUDA_INFO"
	.sectionflags	@""
	.align	4


	//----- nvinfo : EIATTR_CUDA_API_VERSION
	.align		4
        /*0000*/ 	.byte	0x04, 0x37
        /*0002*/ 	.short	(.L_11 - .L_10)
.L_10:
        /*0004*/ 	.word	0x0000007c


	//----- nvinfo : EIATTR_KPARAM_INFO
	.align		4
.L_11:
        /*0008*/ 	.byte	0x04, 0x17
        /*000a*/ 	.short	(.L_13 - .L_12)
.L_12:
        /*000c*/ 	.word	0x00000000
        /*0010*/ 	.short	0x0008
        /*0012*/ 	.short	0x0040
        /*0014*/ 	.byte	0x00, 0xf0, 0x11, 0x00


	//----- nvinfo : EIATTR_KPARAM_INFO
	.align		4
.L_13:
        /*0018*/ 	.byte	0x04, 0x17
        /*001a*/ 	.short	(.L_15 - .L_14)
.L_14:
        /*001c*/ 	.word	0x00000000
        /*0020*/ 	.short	0x0007
        /*0022*/ 	.short	0x0038
        /*0024*/ 	.byte	0x00, 0xf4, 0x21, 0x00


	//----- nvinfo : EIATTR_KPARAM_INFO
	.align		4
.L_15:
        /*0028*/ 	.byte	0x04, 0x17
        /*002a*/ 	.short	(.L_17 - .L_16)
.L_16:
        /*002c*/ 	.word	0x00000000
        /*0030*/ 	.short	0x0006
        /*0032*/ 	.short	0x0030
        /*0034*/ 	.byte	0x00, 0xf4, 0x21, 0x00


	//----- nvinfo : EIATTR_KPARAM_INFO
	.align		4
.L_17:
        /*0038*/ 	.byte	0x04, 0x17
        /*003a*/ 	.short	(.L_19 - .L_18)
.L_18:
        /*003c*/ 	.word	0x00000000
        /*0040*/ 	.short	0x0005
        /*0042*/ 	.short	0x0028
        /*0044*/ 	.byte	0x00, 0xf4, 0x21, 0x00


	//----- nvinfo : EIATTR_KPARAM_INFO
	.align		4
.L_19:
        /*0048*/ 	.byte	0x04, 0x17
        /*004a*/ 	.short	(.L_21 - .L_20)
.L_20:
        /*004c*/ 	.word	0x00000000
        /*0050*/ 	.short	0x0004
        /*0052*/ 	.short	0x0020
        /*0054*/ 	.byte	0x00, 0xf4, 0x21, 0x00


	//----- nvinfo : EIATTR_KPARAM_INFO
	.align		4
.L_21:
        /*0058*/ 	.byte	0x04, 0x17
        /*005a*/ 	.short	(.L_23 - .L_22)
.L_22:
        /*005c*/ 	.word	0x00000000
        /*0060*/ 	.short	0x0003
        /*0062*/ 	.short	0x0018
        /*0064*/ 	.byte	0x00, 0xf4, 0x21, 0x00


	//----- nvinfo : EIATTR_KPARAM_INFO
	.align		4
.L_23:
        /*0068*/ 	.byte	0x04, 0x17
        /*006a*/ 	.short	(.L_25 - .L_24)
.L_24:
        /*006c*/ 	.word	0x00000000
        /*0070*/ 	.short	0x0002
        /*0072*/ 	.short	0x0010
        /*0074*/ 	.byte	0x00, 0xf4, 0x21, 0x00


	//----- nvinfo : EIATTR_KPARAM_INFO
	.align		4
.L_25:
        /*0078*/ 	.byte	0x04, 0x17
        /*007a*/ 	.short	(.L_27 - .L_26)
.L_26:
        /*007c*/ 	.word	0x00000000
        /*0080*/ 	.short	0x0001
        /*0082*/ 	.short	0x0008
        /*0084*/ 	.byte	0x00, 0xf4, 0x21, 0x00


	//----- nvinfo : EIATTR_KPARAM_INFO
	.align		4
.L_27:
        /*0088*/ 	.byte	0x04, 0x17
        /*008a*/ 	.short	(.L_29 - .L_28)
.L_28:
        /*008c*/ 	.word	0x00000000
        /*0090*/ 	.short	0x0000
        /*0092*/ 	.short	0x0000
        /*0094*/ 	.byte	0x00, 0xf4, 0x21, 0x00


	//----- nvinfo : EIATTR_SPARSE_MMA_MASK
	.align		4
.L_29:
        /*0098*/ 	.byte	0x03, 0x50
        /*009a*/ 	.short	0x0000


	//----- nvinfo : EIATTR_MAXREG_COUNT
	.align		4
        /*009c*/ 	.byte	0x03, 0x1b
        /*009e*/ 	.short	0x00ff


	//----- nvinfo : EIATTR_EXIT_INSTR_OFFSETS
	.align		4
        /*00a0*/ 	.byte	0x04, 0x1c
        /*00a2*/ 	.short	(.L_31 - .L_30)


	//   ....[0]....
.L_30:
        /*00a4*/ 	.word	0x00000520


	//----- nvinfo : EIATTR_REQNTID
	.align		4
.L_31:
        /*00a8*/ 	.byte	0x04, 0x10
        /*00aa*/ 	.short	(.L_33 - .L_32)
.L_32:
        /*00ac*/ 	.word	0x00000100
        /*00b0*/ 	.word	0x00000001
        /*00b4*/ 	.word	0x00000001


	//----- nvinfo : EIATTR_CBANK_PARAM_SIZE
	.align		4
.L_33:
        /*00b8*/ 	.byte	0x03, 0x19
        /*00ba*/ 	.short	0x0044


	//----- nvinfo : EIATTR_PARAM_CBANK
	.align		4
        /*00bc*/ 	.byte	0x04, 0x0a
        /*00be*/ 	.short	(.L_35 - .L_34)
	.align		4
.L_34:
        /*00c0*/ 	.word	index@(.nv.constant0.triton_poi_fused__native_batch_norm_legit_no_training_cat_relu_5)
        /*00c4*/ 	.short	0x0210
        /*00c6*/ 	.short	0x0044


	//----- nvinfo : EIATTR_SW_WAR
	.align		4
.L_35:
        /*00c8*/ 	.byte	0x04, 0x36
        /*00ca*/ 	.short	(.L_37 - .L_36)
.L_36:
        /*00cc*/ 	.word	0x00000008
.L_37:


//--------------------- .nv.callgraph             --------------------------
	.section	.nv.callgraph,"",@"SHT_CUDA_CALLGRAPH"
	.align	4
	.sectionentsize	8
	.align		4
        /*0000*/ 	.word	0x00000000
	.align		4
        /*0004*/ 	.word	0xffffffff
	.align		4
        /*0008*/ 	.word	0x00000000
	.align		4
        /*000c*/ 	.word	0xfffffffe
	.align		4
        /*0010*/ 	.word	0x00000000
	.align		4
        /*0014*/ 	.word	0xfffffffd
	.align		4
        /*0018*/ 	.word	0x00000000
	.align		4
        /*001c*/ 	.word	0xfffffffc


//--------------------- .nv.constant4             --------------------------
	.section	.nv.constant4,"a",@progbits
	.align	8
	.align		8
.nv.constant4:
        /*0000*/ 	.dword	_$_str
	.align		8
        /*0008*/ 	.dword	_$_str_$_2


//--------------------- .text.triton_poi_fused__native_batch_norm_legit_no_training_cat_relu_5 --------------------------
	.section	.text.triton_poi_fused__native_batch_norm_legit_no_training_cat_relu_5,"ax",@progbits
	.align	128
        .global         triton_poi_fused__native_batch_norm_legit_no_training_cat_relu_5
        .type           triton_poi_fused__native_batch_norm_legit_no_training_cat_relu_5,@function
        .size           triton_poi_fused__native_batch_norm_legit_no_training_cat_relu_5,(.L_x_1 - triton_poi_fused__native_batch_norm_legit_no_training_cat_relu_5)
        .other          triton_poi_fused__native_batch_norm_legit_no_training_cat_relu_5,@"STO_CUDA_ENTRY STV_DEFAULT"
triton_poi_fused__native_batch_norm_legit_no_training_cat_relu_5:
.text.triton_poi_fused__native_batch_norm_legit_no_training_cat_relu_5:
[----:B------:R-:W-:Y:S01]  /*0000*/  LDC R1, c[0x0][0x28] ;  /* 0x00000a00ff017b82 */ /* 0x000fe20000000800 */
[----:B------:R-:W1:Y:S07]  /*0010*/  S2R R0, SR_TID.X ;  /* 0x0000000000007919 */ /* 0x000e6e0000002100 */
[----:B------:R-:W2:Y:S01]  /*0020*/  LDC.64 R4, c[0x0][0x228] ;  /* 0x00008a00ff047b82 */ /* 0x000ea20000000a00 */
[----:B------:R-:W-:Y:S01]  /*0030*/  ULDC.64 UR4, c[0x0][0x208] ;  /* 0x0000820000047ab9 */ /* 0x000fe20000000a00 */
[----:B------:R-:W-:Y:S01]  /*0040*/  ULDC.64 UR6, c[0x0][0x218] ;  /* 0x0000860000067ab9 */ /* 0x000fe20000000a00 */
[----:B------:R-:W3:Y:S01]  /*0050*/  S2R R3, SR_CTAID.X ;  /* 0x0000000000037919 */ /* 0x000ee20000002500 */
[----:B-1----:R-:W-:-:S05]  /*0060*/  IMAD.SHL.U32 R0, R0, 0x2, RZ ;  /* 0x0000000200007824 */ /* 0x002fca00078e00ff */
[----:B------:R-:W-:-:S05]  /*0070*/  LOP3.LUT R0, R0, 0x1fe, RZ, 0xc0, !PT ;  /* 0x000001fe00007812 */ /* 0x000fca00078ec0ff */
[----:B---3--:R-:W-:-:S05]  /*0080*/  IMAD R0, R3, 0x200, R0 ;  /* 0x0000020003007824 */ /* 0x008fca00078e0200 */
[----:B------:R-:W-:-:S04]  /*0090*/  SHF.R.S32.HI R3, RZ, 0x1f, R0 ;  /* 0x0000001fff037819 */ /* 0x000fc80000011400 */
[----:B------:R-:W-:-:S04]  /*00a0*/  LEA.HI R8, R3, R0, RZ, 0x8 ;  /* 0x0000000003087211 */ /* 0x000fc800078f40ff */
[----:B------:R-:W-:-:S05]  /*00b0*/  SHF.R.S32.HI R6, RZ, 0x8, R8 ;  /* 0x00000008ff067819 */ /* 0x000fca0000011408 */
[----:B------:R-:W-:-:S05]  /*00c0*/  IMAD.HI R2, R6, 0x2e8ba2e9, RZ ;  /* 0x2e8ba2e906027827 */ /* 0x000fca00078e02ff */
[----:B------:R-:W-:-:S04]  /*00d0*/  SHF.R.U32.HI R3, RZ, 0x1f, R2 ;  /* 0x0000001fff037819 */ /* 0x000fc80000011602 */
[----:B------:R-:W-:-:S05]  /*00e0*/  LEA.HI.SX32 R3, R2, R3, 0x1c ;  /* 0x0000000302037211 */ /* 0x000fca00078fe2ff */
[----:B------:R-:W-:Y:S02]  /*00f0*/  IMAD R6, R3, -0x58, R6 ;  /* 0xffffffa803067824 */ /* 0x000fe400078e0206 */
[----:B------:R-:W-:Y:S01]  /*0100*/  IMAD.HI R9, R0, 0x2e8ba2e9, RZ ;  /* 0x2e8ba2e900097827 */ /* 0x000fe200078e02ff */
[----:B------:R-:W1:Y:S03]  /*0110*/  LDC.64 R2, c[0x0][0x210] ;  /* 0x00008400ff027b82 */ /* 0x000e660000000a00 */
[----:B--2---:R-:W-:-:S05]  /*0120*/  IMAD.WIDE R4, R6, 0x4, R4 ;  /* 0x0000000406047825 */ /* 0x004fca00078e0204 */
[----:B------:R2:W3:Y:S01]  /*0130*/  LDG.E.EL R7, desc[UR4][R4.64] ;  /* 0x0000000404077981 */ /* 0x0004e2000c2e1900 */
[----:B------:R-:W-:-:S04]  /*0140*/  SHF.R.U32.HI R10, RZ, 0x1f, R9 ;  /* 0x0000001fff0a7819 */ /* 0x000fc80000011609 */
[----:B------:R-:W-:Y:S01]  /*0150*/  LEA.HI.SX32 R11, R9, R10, 0x14 ;  /* 0x0000000a090b7211 */ /* 0x000fe200078fa2ff */
[----:B------:R-:W-:Y:S01]  /*0160*/  IMAD.SHL.U32 R10, R6, 0x100, RZ ;  /* 0x00000100060a7824 */ /* 0x000fe200078e00ff */
[----:B------:R-:W-:-:S03]  /*0170*/  LOP3.LUT R9, R8, 0xffffff00, RZ, 0xc0, !PT ;  /* 0xffffff0008097812 */ /* 0x000fc600078ec0ff */
[C---:B------:R-:W-:Y:S02]  /*0180*/  IMAD R12, R11.reuse, 0xc00, RZ ;  /* 0x00000c000b0c7824 */ /* 0x040fe400078e02ff */
[----:B------:R-:W-:Y:S02]  /*0190*/  IMAD.IADD R9, R0, 0x1, -R9 ;  /* 0x0000000100097824 */ /* 0x000fe400078e0a09 */
[C---:B------:R-:W-:Y:S01]  /*01a0*/  IMAD R8, R11.reuse, -0x5800, R0 ;  /* 0xffffa8000b087824 */ /* 0x040fe200078e0200 */
[--C-:B------:R-:W-:Y:S02]  /*01b0*/  SHF.R.S32.HI R13, RZ, 0x1f, R12.reuse ;  /* 0x0000001fff0d7819 */ /* 0x100fe4000001140c */
[----:B--2---:R-:W-:Y:S01]  /*01c0*/  IADD3 R5, P0, P1, R10, R9, R12 ;  /* 0x000000090a057210 */ /* 0x004fe2000791e00c */
[----:B------:R-:W-:Y:S01]  /*01d0*/  IMAD R17, R11, 0x4c00, R8 ;  /* 0x00004c000b117824 */ /* 0x000fe200078e0208 */
[----:B------:R-:W-:Y:S02]  /*01e0*/  SHF.R.S32.HI R4, RZ, 0x1f, R9 ;  /* 0x0000001fff047819 */ /* 0x000fe40000011409 */
[----:B------:R-:W2:Y:S01]  /*01f0*/  LDC.64 R8, c[0x0][0x220] ;  /* 0x00008800ff087b82 */ /* 0x000ea20000000a00 */
[----:B------:R-:W-:Y:S01]  /*0200*/  SHF.R.S32.HI R10, RZ, 0x1f, R10 ;  /* 0x0000001fff0a7819 */ /* 0x000fe2000001140a */
[----:B-1----:R-:W-:Y:S01]  /*0210*/  IMAD.WIDE R16, R17, 0x4, R2 ;  /* 0x0000000411107825 */ /* 0x002fe200078e0202 */
[----:B------:R-:W-:-:S02]  /*0220*/  LEA R18, P2, R5, UR6, 0x2 ;  /* 0x0000000605127c11 */ /* 0x000fc4000f8410ff */
[----:B------:R-:W-:Y:S02]  /*0230*/  CS2R R2, SRZ ;  /* 0x0000000000027805 */ /* 0x000fe4000001ff00 */
[----:B------:R-:W-:Y:S02]  /*0240*/  IADD3.X R4, R10, R4, R13, P0, P1 ;  /* 0x000000040a047210 */ /* 0x000fe400007e240d */
[C---:B------:R-:W-:Y:S01]  /*0250*/  ISETP.GE.AND P1, PT, R6.reuse, 0x4c, PT ;  /* 0x0000004c0600780c */ /* 0x040fe20003f26270 */
[----:B------:R-:W1:Y:S01]  /*0260*/  LDC.64 R12, c[0x0][0x230] ;  /* 0x00008c00ff0c7b82 */ /* 0x000e620000000a00 */
[----:B------:R-:W-:Y:S02]  /*0270*/  ISETP.GT.AND P0, PT, R6, 0x4b, PT ;  /* 0x0000004b0600780c */ /* 0x000fe40003f04270 */
[----:B------:R-:W-:-:S05]  /*0280*/  LEA.HI.X R19, R5, UR7, R4, 0x2, P2 ;  /* 0x0000000705137c11 */ /* 0x000fca00090f1404 */
[----:B------:R-:W4:Y:S01]  /*0290*/  LDC.64 R10, c[0x0][0x238] ;  /* 0x00008e00ff0a7b82 */ /* 0x000f220000000a00 */
[----:B------:R-:W-:-:S03]  /*02a0*/  CS2R R4, SRZ ;  /* 0x0000000000047805 */ /* 0x000fc6000001ff00 */
[----:B------:R-:W5:Y:S01]  /*02b0*/  @!P1 LDG.E.64 R2, desc[UR4][R16.64] ;  /* 0x0000000410029981 */ /* 0x000f62000c1e1b00 */
[----:B--2---:R-:W-:-:S03]  /*02c0*/  IMAD.WIDE R8, R6, 0x4, R8 ;  /* 0x0000000406087825 */ /* 0x004fc600078e0208 */
[----:B------:R-:W2:Y:S04]  /*02d0*/  @P0 LDG.E.64 R4, desc[UR4][R18.64+-0x13000] ;  /* 0xfed0000412040981 */ /* 0x000ea8000c1e1b00 */
[----:B------:R1:W2:Y:S02]  /*02e0*/  LDG.E.EL R8, desc[UR4][R8.64] ;  /* 0x0000000408087981 */ /* 0x0002a4000c2e1900 */
[----:B-1----:R-:W-:-:S06]  /*02f0*/  IMAD.WIDE R12, R6, 0x4, R12 ;  /* 0x00000004060c7825 */ /* 0x002fcc00078e020c */
[----:B------:R-:W2:Y:S01]  /*0300*/  LDG.E.EL R12, desc[UR4][R12.64] ;  /* 0x000000040c0c7981 */ /* 0x000ea2000c2e1900 */
[----:B----4-:R-:W-:Y:S02]  /*0310*/  IMAD.WIDE R14, R6, 0x4, R10 ;  /* 0x00000004060e7825 */ /* 0x010fe400078e020a */
[----:B------:R-:W1:Y:S04]  /*0320*/  LDC.64 R10, c[0x0][0x240] ;  /* 0x00009000ff0a7b82 */ /* 0x000e680000000a00 */
[----:B------:R-:W4:Y:S01]  /*0330*/  LDG.E.EL R15, desc[UR4][R14.64] ;  /* 0x000000040e0f7981 */ /* 0x000f22000c2e1900 */
[----:B0-----:R-:W-:Y:S02]  /*0340*/  IMAD.MOV.U32 R9, RZ, RZ, 0x3e800000 ;  /* 0x3e800000ff097424 */ /* 0x001fe400078e00ff */
[----:B-1----:R-:W-:-:S04]  /*0350*/  IMAD.WIDE R10, R0, 0x4, R10 ;  /* 0x00000004000a7825 */ /* 0x002fc800078e020a */
[----:B---3--:R-:W-:Y:S02]  /*0360*/  FADD R20, R7, 9.9999997473787516356e-06 ;  /* 0x3727c5ac07147421 */ /* 0x008fe40000000000 */
[----:B------:R-:W0:Y:S02]  /*0370*/  LDC.64 R6, c[0x0][0x248] ;  /* 0x00009200ff067b82 */ /* 0x000e240000000a00 */
[----:B------:R-:W1:Y:S02]  /*0380*/  MUFU.SQRT R16, R20 ;  /* 0x0000001400107308 */ /* 0x000e640000002000 */
[C---:B-1----:R-:W-:Y:S02]  /*0390*/  FSETP.GT.AND P2, PT, R16.reuse, 8.50705917302346158658e+37, PT ;  /* 0x7e8000001000780b */ /* 0x042fe40003f44000 */
[----:B------:R-:W-:-:S11]  /*03a0*/  FSETP.GEU.AND P3, PT, R16, 1.175494350822287508e-38, PT ;  /* 0x008000001000780b */ /* 0x000fd60003f6e000 */
[----:B------:R-:W-:-:S04]  /*03b0*/  @P2 FMUL R16, R16, 0.25 ;  /* 0x3e80000010102820 */ /* 0x000fc80000400000 */
[----:B------:R-:W-:-:S06]  /*03c0*/  @!P3 FMUL R16, R16, 16777216 ;  /* 0x4b8000001010b820 */ /* 0x000fcc0000400000 */
[----:B------:R-:W1:Y:S01]  /*03d0*/  MUFU.RCP R16, R16 ;  /* 0x0000001000107308 */ /* 0x000e620000001000 */
[----:B------:R-:W-:Y:S02]  /*03e0*/  FSEL R9, R9, 1, P2 ;  /* 0x3f80000009097808 */ /* 0x000fe40001000000 */
[----:B-----5:R-:W-:Y:S02]  /*03f0*/  SEL R2, R2, RZ, !P1 ;  /* 0x000000ff02027207 */ /* 0x020fe40004800000 */
[----:B------:R-:W-:Y:S02]  /*0400*/  SEL R3, R3, RZ, !P1 ;  /* 0x000000ff03037207 */ /* 0x000fe40004800000 */
[----:B--2---:R-:W-:Y:S01]  /*0410*/  @P1 SEL R2, R4, RZ, P0 ;  /* 0x000000ff04021207 */ /* 0x004fe20000000000 */
[----:B------:R-:W-:Y:S01]  /*0420*/  @!P3 FMUL R9, R9, 16777216 ;  /* 0x4b8000000909b820 */ /* 0x000fe20000400000 */
[----:B------:R-:W-:-:S03]  /*0430*/  @P1 SEL R3, R5, RZ, P0 ;  /* 0x000000ff05031207 */ /* 0x000fc60000000000 */
[C---:B------:R-:W-:Y:S02]  /*0440*/  FADD R4, -R8.reuse, R2 ;  /* 0x0000000208047221 */ /* 0x040fe40000000100 */
[----:B------:R-:W-:Y:S01]  /*0450*/  FADD R8, -R8, R3 ;  /* 0x0000000308087221 */ /* 0x000fe20000000100 */
[----:B-1----:R-:W-:-:S04]  /*0460*/  FMUL R9, R16, R9 ;  /* 0x0000000910097220 */ /* 0x002fc80000400000 */
[-C--:B------:R-:W-:Y:S01]  /*0470*/  FMUL R4, R4, R9.reuse ;  /* 0x0000000904047220 */ /* 0x080fe20000400000 */
[----:B------:R-:W-:-:S03]  /*0480*/  FMUL R8, R8, R9 ;  /* 0x0000000908087220 */ /* 0x000fc60000400000 */
[C-C-:B----4-:R-:W-:Y:S01]  /*0490*/  FFMA R4, R12.reuse, R4, R15.reuse ;  /* 0x000000040c047223 */ /* 0x150fe2000000000f */
[----:B------:R-:W-:-:S04]  /*04a0*/  FFMA R8, R12, R8, R15 ;  /* 0x000000080c087223 */ /* 0x000fc8000000000f */
[----:B------:R-:W-:Y:S02]  /*04b0*/  FSETP.GEU.AND P0, PT, R4, RZ, PT ;  /* 0x000000ff0400720b */ /* 0x000fe40003f0e000 */
[----:B------:R-:W-:Y:S01]  /*04c0*/  FSETP.GEU.AND P1, PT, R8, RZ, PT ;  /* 0x000000ff0800720b */ /* 0x000fe20003f2e000 */
[----:B0-----:R-:W-:Y:S01]  /*04d0*/  IMAD.WIDE R6, R0, 0x4, R6 ;  /* 0x0000000400067825 */ /* 0x001fe200078e0206 */
[----:B------:R-:W-:Y:S02]  /*04e0*/  FSEL R4, R4, RZ, P0 ;  /* 0x000000ff04047208 */ /* 0x000fe40000000000 */
[----:B------:R-:W-:Y:S01]  /*04f0*/  FSEL R5, R8, RZ, P1 ;  /* 0x000000ff08057208 */ /* 0x000fe20000800000 */
[----:B------:R-:W-:Y:S04]  /*0500*/  STG.E.64 desc[UR4][R10.64], R2 ;  /* 0x000000020a007986 */ /* 0x000fe8000c101b04 */
[----:B------:R-:W-:Y:S01]  /*0510*/  STG.E.64 desc[UR4][R6.64], R4 ;  /* 0x0000000406007986 */ /* 0x000fe2000c101b04 */
[----:B------:R-:W-:Y:S05]  /*0520*/  EXIT ;  /* 0x000000000000794d */ /* 0x000fea0003800000 */
.L_x_0:
[----:B------:R-:W-:-:S00]  /*0530*/  BRA `(.L_x_0) ;  /* 0xfffffffc00fc7947 */ /* 0x000fc0000383ffff */
[----:B------:R-:W-:-:S00]  /*0540*/  NOP ;  /* 0x0000000000007918 */ /* 0x000fc00000000000 */
        /* <DEDUP_REMOVED lines=11> */
.L_x_1:


//--------------------- .nv.global.init           --------------------------
	.section	.nv.global.init,"aw",@progbits
.nv.global.init:
	.type		_$_str,@object
	.size		_$_str,(_$_str_$_2 - _$_str)
_$_str:
        /*0000*/ 	.byte	0x5f, 0x5f, 0x43, 0x55, 0x44, 0x41, 0x5f, 0x46, 0x54, 0x5a, 0x00
	.type		_$_str_$_2,@object
	.size		_$_str_$_2,(.L_1 - _$_str_$_2)
_$_str_$_2:
        /*000b*/ 	.byte	0x5f, 0x5f, 0x43, 0x55, 0x44, 0x41, 0x5f, 0x50, 0x52, 0x45, 0x43, 0x5f, 0x53, 0x51, 0x52, 0x54
        /*001b*/ 	.byte	0x00
.L_1:


//--------------------- .nv.constant0.triton_poi_fused__native_batch_norm_legit_no_training_cat_relu_5 --------------------------
	.section	.nv.constant0.triton_poi_fused__native_batch_norm_legit_no_training_cat_relu_5,"a",@progbits
	.sectionflags	@""
	.align	4
.nv.constant0.triton_poi_fused__native_batch_norm_legit_no_training_cat_relu_5:
	.zero		596
